	.headerflags	@"EF_CUDA_TEXMODE_UNIFIED EF_CUDA_64BIT_ADDRESS EF_CUDA_ACCELERATORS EF_CUDA_SM90 EF_CUDA_VIRTUAL_SM(EF_CUDA_SM90)"
	.elftype	@"ET_EXEC"


//--------------------- .nv.info                  --------------------------
	.section	.nv.info,"",@"SHT_CUDA_INFO"
	.align	4


	//----- nvinfo : EIATTR_REGCOUNT
	.align		4
        /*0000*/ 	.byte	0x04, 0x2f
        /*0002*/ 	.short	(.L_1 - .L_0)
	.align		4
.L_0:
        /*0004*/ 	.word	index@(triton_poi_fused_convolution_relu_threshold_backward_8)
        /*0008*/ 	.word	0x0000000c


	//----- nvinfo : EIATTR_MIN_STACK_SIZE
	.align		4
.L_1:
        /*000c*/ 	.byte	0x04, 0x12
        /*000e*/ 	.short	(.L_3 - .L_2)
	.align		4
.L_2:
        /*0010*/ 	.word	index@(triton_poi_fused_convolution_relu_threshold_backward_8)
        /*0014*/ 	.word	0x00000000


	//----- nvinfo : EIATTR_FRAME_SIZE
	.align		4
.L_3:
        /*0018*/ 	.byte	0x04, 0x11
        /*001a*/ 	.short	(.L_5 - .L_4)
	.align		4
.L_4:
        /*001c*/ 	.word	index@(triton_poi_fused_convolution_relu_threshold_backward_8)
        /*0020*/ 	.word	0x00000000


	//----- nvinfo : EIATTR_MIN_STACK_SIZE
	.align		4
.L_5:
        /*0024*/ 	.byte	0x04, 0x12
        /*0026*/ 	.short	(.L_7 - .L_6)
	.align		4
.L_6:
        /*0028*/ 	.word	index@(triton_poi_fused_convolution_relu_threshold_backward_8)
        /*002c*/ 	.word	0x00000000
.L_7:


//--------------------- .nv.info.triton_poi_fused_convolution_relu_threshold_backward_8 --------------------------
	.section	.nv.info.triton_poi_fused_convolution_relu_threshold_backward_8,"",@"SHT_CUDA_INFO"
	.sectionflags	@""
	.align	4


	//----- nvinfo : EIATTR_CUDA_API_VERSION
	.align		4
        /*0000*/ 	.byte	0x04, 0x37
        /*0002*/ 	.short	(.L_9 - .L_8)
.L_8:
        /*0004*/ 	.word	0x0000007c


	//----- nvinfo : EIATTR_KPARAM_INFO
	.align		4
.L_9:
        /*0008*/ 	.byte	0x04, 0x17
        /*000a*/ 	.short	(.L_11 - .L_10)
.L_10:
        /*000c*/ 	.word	0x00000000
        /*0010*/ 	.short	0x0003
        /*0012*/ 	.short	0x0018
        /*0014*/ 	.byte	0x00, 0xf0, 0x11, 0x00


	//----- nvinfo : EIATTR_KPARAM_INFO
	.align		4
.L_11:
        /*0018*/ 	.byte	0x04, 0x17
        /*001a*/ 	.short	(.L_13 - .L_12)
.L_12:
        /*001c*/ 	.word	0x00000000
        /*0020*/ 	.short	0x0002
        /*0022*/ 	.short	0x0010
        /*0024*/ 	.byte	0x00, 0xf4, 0x21, 0x00


	//----- nvinfo : EIATTR_KPARAM_INFO
	.align		4
.L_13:
        /*0028*/ 	.byte	0x04, 0x17
        /*002a*/ 	.short	(.L_15 - .L_14)
.L_14:
        /*002c*/ 	.word	0x00000000
        /*0030*/ 	.short	0x0001
        /*0032*/ 	.short	0x0008
        /*0034*/ 	.byte	0x00, 0xf4, 0x21, 0x00


	//----- nvinfo : EIATTR_KPARAM_INFO
	.align		4
.L_15:
        /*0038*/ 	.byte	0x04, 0x17
        /*003a*/ 	.short	(.L_17 - .L_16)
.L_16:
        /*003c*/ 	.word	0x00000000
        /*0040*/ 	.short	0x0000
        /*0042*/ 	.short	0x0000
        /*0044*/ 	.byte	0x00, 0xf4, 0x21, 0x00


	//----- nvinfo : EIATTR_SPARSE_MMA_MASK
	.align		4
.L_17:
        /*0048*/ 	.byte	0x03, 0x50
        /*004a*/ 	.short	0x0000


	//----- nvinfo : EIATTR_MAXREG_COUNT
	.align		4
        /*004c*/ 	.byte	0x03, 0x1b
        /*004e*/ 	.short	0x00ff


	//----- nvinfo : EIATTR_EXIT_INSTR_OFFSETS
	.align		4
        /*0050*/ 	.byte	0x04, 0x1c
        /*0052*/ 	.short	(.L_19 - .L_18)


	//   ....[0]....
.L_18:
        /*0054*/ 	.word	0x000001e0


	//   ....[1]....
        /*0058*/ 	.word	0x00000200


	//----- nvinfo : EIATTR_REQNTID
	.align		4
.L_19:
        /*005c*/ 	.byte	0x04, 0x10
        /*005e*/ 	.short	(.L_21 - .L_20)
.L_20:
        /*0060*/ 	.word	0x00000080
        /*0064*/ 	.word	0x00000001
        /*0068*/ 	.word	0x00000001


	//----- nvinfo : EIATTR_CBANK_PARAM_SIZE
	.align		4
.L_21:
        /*006c*/ 	.byte	0x03, 0x19
        /*006e*/ 	.short	0x001c


	//----- nvinfo : EIATTR_PARAM_CBANK
	.align		4
        /*0070*/ 	.byte	0x04, 0x0a
        /*0072*/ 	.short	(.L_23 - .L_22)
	.align		4
.L_22:
        /*0074*/ 	.word	index@(.nv.constant0.triton_poi_fused_convolution_relu_threshold_backward_8)
        /*0078*/ 	.short	0x0210
        /*007a*/ 	.short	0x001c


	//----- nvinfo : EIATTR_SW_WAR
	.align		4
.L_23:
        /*007c*/ 	.byte	0x04, 0x36
        /*007e*/ 	.short	(.L_25 - .L_24)
.L_24:
        /*0080*/ 	.word	0x00000008
.L_25:


//--------------------- .nv.callgraph             --------------------------
	.section	.nv.callgraph,"",@"SHT_CUDA_CALLGRAPH"
	.align	4
	.sectionentsize	8
	.align		4
        /*0000*/ 	.word	0x00000000
	.align		4
        /*0004*/ 	.word	0xffffffff
	.align		4
        /*0008*/ 	.word	0x00000000
	.align		4
        /*000c*/ 	.word	0xfffffffe
	.align		4
        /*0010*/ 	.word	0x00000000
	.align		4
        /*0014*/ 	.word	0xfffffffd
	.align		4
        /*0018*/ 	.word	0x00000000
	.align		4
        /*001c*/ 	.word	0xfffffffc


//--------------------- .text.triton_poi_fused_convolution_relu_threshold_backward_8 --------------------------
	.section	.text.triton_poi_fused_convolution_relu_threshold_backward_8,"ax",@progbits
	.align	128
        .global         triton_poi_fused_convolution_relu_threshold_backward_8
        .type           triton_poi_fused_convolution_relu_threshold_backward_8,@function
        .size           triton_poi_fused_convolution_relu_threshold_backward_8,(.L_x_1 - triton_poi_fused_convolution_relu_threshold_backward_8)
        .other          triton_poi_fused_convolution_relu_threshold_backward_8,@"STO_CUDA_ENTRY STV_DEFAULT"
triton_poi_fused_convolution_relu_threshold_backward_8:
.text.triton_poi_fused_convolution_relu_threshold_backward_8:
[----:B------:R-:W0:Y:S02]  /*0000*/  LDC R1, c[0x0][0x28] ;  /* 0x00000a00ff017b82 */ /* 0x000e240000000800 */
[----:B------:R-:W1:Y:S01]  /*0010*/  S2R R0, SR_TID.X ;  /* 0x0000000000007919 */ /* 0x000e620000002100 */
[----:B------:R-:W2:Y:S01]  /*0020*/  LDC.64 R4, c[0x0][0x218] ;  /* 0x00008600ff047b82 */ /* 0x000ea20000000a00 */
[----:B------:R-:W-:Y:S01]  /*0030*/  ULDC.64 UR4, c[0x0][0x208] ;  /* 0x0000820000047ab9 */ /* 0x000fe20000000a00 */
[----:B------:R-:W-:Y:S01]  /*0040*/  ULDC.64 UR6, c[0x0][0x220] ;  /* 0x0000880000067ab9 */ /* 0x000fe20000000a00 */
[----:B------:R-:W3:Y:S01]  /*0050*/  S2R R7, SR_CTAID.X ;  /* 0x0000000000077919 */ /* 0x000ee20000002500 */
[----:B-1----:R-:W-:Y:S02]  /*0060*/  LOP3.LUT R0, R0, 0x7f, RZ, 0xc0, !PT ;  /* 0x0000007f00007812 */ /* 0x002fe400078ec0ff */
[----:B---3--:R-:W-:-:S03]  /*0070*/  SHF.R.S32.HI R2, RZ, 0x18, R7 ;  /* 0x00000018ff027819 */ /* 0x008fc60000011407 */
[----:B------:R-:W-:Y:S01]  /*0080*/  IMAD R7, R7, 0x80, R0 ;  /* 0x0000008007077824 */ /* 0x000fe200078e0200 */
[----:B------:R-:W-:Y:S02]  /*0090*/  SGXT R0, R2, 0x1 ;  /* 0x000000010200781a */ /* 0x000fe40000000200 */
[----:B------:R-:W1:Y:S02]  /*00a0*/  LDC.64 R2, c[0x0][0x210] ;  /* 0x00008400ff027b82 */ /* 0x000e640000000a00 */
[----:B------:R-:W-:Y:S02]  /*00b0*/  ISETP.GE.AND P0, PT, R7, 0x100, PT ;  /* 0x000001000700780c */ /* 0x000fe40003f06270 */
[----:B------:R-:W-:-:S04]  /*00c0*/  LEA.HI R0, R0, R7, RZ, 0x4 ;  /* 0x0000000700007211 */ /* 0x000fc800078f20ff */
[----:B------:R-:W-:-:S04]  /*00d0*/  SHF.R.S32.HI R0, RZ, 0x4, R0 ;  /* 0x00000004ff007819 */ /* 0x000fc80000011400 */
[----:B------:R-:W-:-:S04]  /*00e0*/  LEA.HI R6, R0, R0, RZ, 0x2 ;  /* 0x0000000000067211 */ /* 0x000fc800078f10ff */
[----:B------:R-:W-:-:S05]  /*00f0*/  LOP3.LUT R9, R6, 0xfffffffc, RZ, 0xc0, !PT ;  /* 0xfffffffc06097812 */ /* 0x000fca00078ec0ff */
[----:B------:R-:W-:Y:S02]  /*0100*/  IMAD.IADD R9, R0, 0x1, -R9 ;  /* 0x0000000100097824 */ /* 0x000fe400078e0a09 */
[----:B------:R-:W-:Y:S02]  /*0110*/  IMAD.MOV.U32 R0, RZ, RZ, RZ ;  /* 0x000000ffff007224 */ /* 0x000fe400078e00ff */
[----:B--2---:R-:W-:-:S04]  /*0120*/  IMAD.WIDE R4, R9, 0x4, R4 ;  /* 0x0000000409047825 */ /* 0x004fc800078e0204 */
[----:B------:R-:W-:Y:S02]  /*0130*/  IMAD.MOV.U32 R9, RZ, RZ, RZ ;  /* 0x000000ffff097224 */ /* 0x000fe400078e00ff */
[----:B-1----:R-:W-:-:S04]  /*0140*/  IMAD.WIDE R2, R7, 0x4, R2 ;  /* 0x0000000407027825 */ /* 0x002fc800078e0202 */
[----:B------:R-:W2:Y:S04]  /*0150*/  @!P0 LDG.E.EL R9, desc[UR4][R4.64] ;  /* 0x0000000404098981 */ /* 0x000ea8000c2e1900 */
[----:B------:R-:W2:Y:S02]  /*0160*/  @!P0 LDG.E R0, desc[UR4][R2.64] ;  /* 0x0000000402008981 */ /* 0x000ea4000c1e1900 */
[----:B--2---:R-:W-:Y:S01]  /*0170*/  FADD R6, R9, R0 ;  /* 0x0000000009067221 */ /* 0x004fe20000000000 */
[----:B------:R-:W-:-:S04]  /*0180*/  FSETP.GEU.AND P1, PT, R0, -R9, PT ;  /* 0x800000090000720b */ /* 0x000fc80003f2e000 */
[----:B------:R-:W-:Y:S02]  /*0190*/  FSEL R0, R6, RZ, P1 ;  /* 0x000000ff06007208 */ /* 0x000fe40000800000 */
[----:B------:R-:W-:Y:S02]  /*01a0*/  IADD3 R6, P2, R7, UR6, RZ ;  /* 0x0000000607067c10 */ /* 0x000fe4000ff5e0ff */
[----:B------:R-:W-:Y:S02]  /*01b0*/  FSETP.GTU.AND P1, PT, R0, RZ, PT ;  /* 0x000000ff0000720b */ /* 0x000fe40003f2c000 */
[----:B------:R-:W-:Y:S02]  /*01c0*/  LEA.HI.X.SX32 R7, R7, UR7, 0x1, P2 ;  /* 0x0000000707077c11 */ /* 0x000fe400090f0eff */
[----:B------:R-:W-:Y:S01]  /*01d0*/  SEL R9, RZ, 0x1, P1 ;  /* 0x00000001ff097807 */ /* 0x000fe20000800000 */
[----:B------:R-:W-:Y:S08]  /*01e0*/  @P0 EXIT ;  /* 0x000000000000094d */ /* 0x000ff00003800000 */
[----:B------:R-:W-:Y:S01]  /*01f0*/  STG.E.U8 desc[UR4][R6.64], R9 ;  /* 0x0000000906007986 */ /* 0x000fe2000c101104 */
[----:B------:R-:W-:Y:S05]  /*0200*/  EXIT ;  /* 0x000000000000794d */ /* 0x000fea0003800000 */
.L_x_0:
[----:B------:R-:W-:-:S00]  /*0210*/  BRA `(.L_x_0) ;  /* 0xfffffffc00fc7947 */ /* 0x000fc0000383ffff */
[----:B------:R-:W-:-:S00]  /*0220*/  NOP ;  /* 0x0000000000007918 */ /* 0x000fc00000000000 */
        /* <DEDUP_REMOVED lines=13> */
.L_x_1:


//--------------------- .nv.constant0.triton_poi_fused_convolution_relu_threshold_backward_8 --------------------------
	.section	.nv.constant0.triton_poi_fused_convolution_relu_threshold_backward_8,"a",@progbits
	.sectionflags	@""
	.align	4
.nv.constant0.triton_poi_fused_convolution_relu_threshold_backward_8:
	.zero		556
